//
// Generated by NVIDIA NVVM Compiler
//
// Compiler Build ID: CL-36424714
// Cuda compilation tools, release 13.0, V13.0.88
// Based on NVVM 20.0.0
//

.version 9.0
.target sm_100
.address_size 64

	// .globl	default_function_kernel

.visible .entry default_function_kernel(
	.param .u64 .ptr .align 1 default_function_kernel_param_0
)
.maxntid 4
{
	.reg .pred 	%p<4>;
	.reg .b32 	%r<5>;
	.reg .b64 	%rd<5>;

	ld.param.u64 	%rd1, [default_function_kernel_param_0];
	mov.u32 	%r1, %tid.x;
	setp.eq.s32 	%p1, %r1, 3;
	setp.eq.s32 	%p2, %r1, 2;
	setp.eq.s32 	%p3, %r1, 1;
	selp.b32 	%r2, 7, 9, %p3;
	selp.b32 	%r3, 15, %r2, %p2;
	selp.b32 	%r4, 14, %r3, %p1;
	cvta.to.global.u64 	%rd2, %rd1;
	mul.wide.u32 	%rd3, %r1, 4;
	add.s64 	%rd4, %rd2, %rd3;
	st.global.u32 	[%rd4], %r4;
	ret;

}


// ===== COMPILED SASS (sm_100) =====

	.target	sm_100

	.elftype	@"ET_EXEC"


//--------------------- .note.nv.tkinfo           --------------------------
	.section	.note.nv.tkinfo,"",@"SHT_NOTE"
	.sectionflags	@"SHF_NOTE_NV_TKINFO"
	.tkinfo
        /*0018*/ 	.word	0x00000002
        /*0030*/ 	.string	""
        /*0030*/ 	.string	"ptxas"
        /*0030*/ 	.string	"Cuda compilation tools, release 13.0, V13.0.88"
        /*0030*/ 	.string	"Build cuda_13.0.r13.0/compiler.36424714_0"
        /*0030*/ 	.string	"-arch sm_100 -m 64 "



//--------------------- .note.nv.cuinfo           --------------------------
	.section	.note.nv.cuinfo,"",@"SHT_NOTE"
	.sectionflags	@"SHF_NOTE_NV_CUINFO"
        /*0018*/ 	.short	0x0002
        /*001a*/ 	.short	0x0064
        /*001c*/ 	.short	0x0082
	.zero		2


//--------------------- .nv.info                  --------------------------
	.section	.nv.info,"",@"SHT_CUDA_INFO"
	.align	4


	//----- nvinfo : EIATTR_REGCOUNT
	.align		4
        /*0000*/ 	.byte	0x04, 0x2f
        /*0002*/ 	.short	(.L_1 - .L_0)
	.align		4
.L_0:
        /*0004*/ 	.word	index@(default_function_kernel)
        /*0008*/ 	.word	0x00000008


	//----- nvinfo : EIATTR_FRAME_SIZE
	.align		4
.L_1:
        /*000c*/ 	.byte	0x04, 0x11
        /*000e*/ 	.short	(.L_3 - .L_2)
	.align		4
.L_2:
        /*0010*/ 	.word	index@(default_function_kernel)
        /*0014*/ 	.word	0x00000000


	//----- nvinfo : EIATTR_MIN_STACK_SIZE
	.align		4
.L_3:
        /*0018*/ 	.byte	0x04, 0x12
        /*001a*/ 	.short	(.L_5 - .L_4)
	.align		4
.L_4:
        /*001c*/ 	.word	index@(default_function_kernel)
        /*0020*/ 	.word	0x00000000
.L_5:


//--------------------- .nv.compat                --------------------------
	.section	.nv.compat,"",@"SHT_CUDA_COMPAT_INFO"
	.align	4
        /*0000*/ 	.byte	0x02, 0x09, 0x00, 0x00, 0x02, 0x02, 0x01, 0x00, 0x02, 0x05, 0x05, 0x00, 0x03, 0x07, 0x01, 0x01
        /*0010*/ 	.byte	0x02, 0x03, 0x00, 0x00, 0x02, 0x06, 0x01, 0x00, 0x04, 0x0b, 0x08, 0x00, 0x09, 0x00, 0x00, 0x00
        /*0020*/ 	.byte	0x00, 0x00, 0x00, 0x00


//--------------------- .nv.info.default_function_kernel --------------------------
	.section	.nv.info.default_function_kernel,"",@"SHT_CUDA_INFO"
	.sectionflags	@""
	.align	4


	//----- nvinfo : EIATTR_CUDA_API_VERSION
	.align		4
        /*0000*/ 	.byte	0x04, 0x37
        /*0002*/ 	.short	(.L_7 - .L_6)
.L_6:
        /*0004*/ 	.word	0x00000082


	//----- nvinfo : EIATTR_KPARAM_INFO
	.align		4
.L_7:
        /*0008*/ 	.byte	0x04, 0x17
        /*000a*/ 	.short	(.L_9 - .L_8)
.L_8:
        /*000c*/ 	.word	0x00000000
        /*0010*/ 	.short	0x0000
        /*0012*/ 	.short	0x0000
        /*0014*/ 	.byte	0x00, 0xf5, 0x21, 0x00


	//----- nvinfo : EIATTR_SPARSE_MMA_MASK
	.align		4
.L_9:
        /*0018*/ 	.byte	0x03, 0x50
        /*001a*/ 	.short	0x0000


	//----- nvinfo : EIATTR_MAXREG_COUNT
	.align		4
        /*001c*/ 	.byte	0x03, 0x1b
        /*001e*/ 	.short	0x00ff


	//----- nvinfo : EIATTR_MERCURY_ISA_VERSION
	.align		4
        /*0020*/ 	.byte	0x03, 0x5f
        /*0022*/ 	.short	0x0101


	//----- nvinfo : EIATTR_VRC_CTA_INIT_COUNT
	.align		4
        /*0024*/ 	.byte	0x02, 0x4a
	.zero		1
	.zero		1


	//----- nvinfo : EIATTR_EXIT_INSTR_OFFSETS
	.align		4
        /*0028*/ 	.byte	0x04, 0x1c
        /*002a*/ 	.short	(.L_11 - .L_10)


	//   ....[0]....
.L_10:
        /*002c*/ 	.word	0x000000d0


	//----- nvinfo : EIATTR_MAX_THREADS
	.align		4
.L_11:
        /*0030*/ 	.byte	0x04, 0x05
        /*0032*/ 	.short	(.L_13 - .L_12)
.L_12:
        /*0034*/ 	.word	0x00000004
        /*0038*/ 	.word	0x00000001
        /*003c*/ 	.word	0x00000001


	//----- nvinfo : EIATTR_CBANK_PARAM_SIZE
	.align		4
.L_13:
        /*0040*/ 	.byte	0x03, 0x19
        /*0042*/ 	.short	0x0008


	//----- nvinfo : EIATTR_PARAM_CBANK
	.align		4
        /*0044*/ 	.byte	0x04, 0x0a
        /*0046*/ 	.short	(.L_15 - .L_14)
	.align		4
.L_14:
        /*0048*/ 	.word	index@(.nv.constant0.default_function_kernel)
        /*004c*/ 	.short	0x0380
        /*004e*/ 	.short	0x0008


	//----- nvinfo : EIATTR_SW_WAR
	.align		4
.L_15:
        /*0050*/ 	.byte	0x04, 0x36
        /*0052*/ 	.short	(.L_17 - .L_16)
.L_16:
        /*0054*/ 	.word	0x00000008
.L_17:


//--------------------- .nv.callgraph             --------------------------
	.section	.nv.callgraph,"",@"SHT_CUDA_CALLGRAPH"
	.align	4
	.sectionentsize	8
	.align		4
        /*0000*/ 	.word	0x00000000
	.align		4
        /*0004*/ 	.word	0xffffffff
	.align		4
        /*0008*/ 	.word	0x00000000
	.align		4
        /*000c*/ 	.word	0xfffffffe
	.align		4
        /*0010*/ 	.word	0x00000000
	.align		4
        /*0014*/ 	.word	0xfffffffd
	.align		4
        /*0018*/ 	.word	0x00000000
	.align		4
        /*001c*/ 	.word	0xfffffffc


//--------------------- .text.default_function_kernel --------------------------
	.section	.text.default_function_kernel,"ax",@progbits
	.align	128
        .global         default_function_kernel
        .type           default_function_kernel,@function
        .size           default_function_kernel,(.L_x_1 - default_function_kernel)
        .other          default_function_kernel,@"STO_CUDA_ENTRY STV_DEFAULT"
default_function_kernel:
.text.default_function_kernel:
[----:B------:R-:W-:Y:S01]  /*0000*/  LDC R1, c[0x0][0x37c] ;  /* 0x0000df00ff017b82 */ /* 0x000fe20000000800 */
[----:B------:R-:W0:Y:S07]  /*0010*/  S2R R5, SR_TID.X ;  /* 0x0000000000057919 */ /* 0x000e2e0000002100 */
[----:B------:R-:W1:Y:S01]  /*0020*/  LDC.64 R2, c[0x0][0x380] ;  /* 0x0000e000ff027b82 */ /* 0x000e620000000a00 */
[----:B------:R-:W2:Y:S01]  /*0030*/  LDCU.64 UR4, c[0x0][0x358] ;  /* 0x00006b00ff0477ac */ /* 0x000ea20008000a00 */
[----:B------:R-:W-:Y:S01]  /*0040*/  IMAD.MOV.U32 R0, RZ, RZ, 0x7 ;  /* 0x00000007ff007424 */ /* 0x000fe200078e00ff */
[C---:B0-----:R-:W-:Y:S01]  /*0050*/  ISETP.NE.AND P1, PT, R5.reuse, 0x1, PT ;  /* 0x000000010500780c */ /* 0x041fe20003f25270 */
[C---:B-1----:R-:W-:Y:S01]  /*0060*/  IMAD.WIDE.U32 R2, R5.reuse, 0x4, R2 ;  /* 0x0000000405027825 */ /* 0x042fe200078e0002 */
[----:B------:R-:W-:-:S02]  /*0070*/  ISETP.NE.AND P0, PT, R5, 0x2, PT ;  /* 0x000000020500780c */ /* 0x000fc40003f05270 */
[----:B------:R-:W-:Y:S02]  /*0080*/  SEL R0, R0, 0x9, !P1 ;  /* 0x0000000900007807 */ /* 0x000fe40004800000 */
[----:B------:R-:W-:Y:S02]  /*0090*/  ISETP.NE.AND P1, PT, R5, 0x3, PT ;  /* 0x000000030500780c */ /* 0x000fe40003f25270 */
[----:B------:R-:W-:-:S04]  /*00a0*/  SEL R0, R0, 0xf, P0 ;  /* 0x0000000f00007807 */ /* 0x000fc80000000000 */
[----:B------:R-:W-:-:S05]  /*00b0*/  SEL R5, R0, 0xe, P1 ;  /* 0x0000000e00057807 */ /* 0x000fca0000800000 */
[----:B--2---:R-:W-:Y:S01]  /*00c0*/  STG.E desc[UR4][R2.64], R5 ;  /* 0x0000000502007986 */ /* 0x004fe2000c101904 */
[----:B------:R-:W-:Y:S05]  /*00d0*/  EXIT ;  /* 0x000000000000794d */ /* 0x000fea0003800000 */
.L_x_0:
[----:B------:R-:W-:-:S00]  /*00e0*/  BRA `(.L_x_0) ;  /* 0xfffffffc00fc7947 */ /* 0x000fc0000383ffff */
[----:B------:R-:W-:-:S00]  /*00f0*/  NOP ;  /* 0x0000000000007918 */ /* 0x000fc00000000000 */
        /* <DEDUP_REMOVED lines=8> */
.L_x_1:


//--------------------- .nv.shared.reserved.0     --------------------------
	.section	.nv.shared.reserved.0,"aw",@nobits
	.weak		__nv_reservedSMEM_offset_0_alias
	.size		__nv_reservedSMEM_offset_0_alias, 0, 64
	.other		__nv_reservedSMEM_offset_0_alias,@"STO_CUDA_RESERVED_SHARED STV_DEFAULT"
__nv_reservedSMEM_offset_0_alias:
	.zero		0
	.zero		64


//--------------------- .nv.constant0.default_function_kernel --------------------------
	.section	.nv.constant0.default_function_kernel,"a",@progbits
	.sectionflags	@""
	.align	4
.nv.constant0.default_function_kernel:
	.zero		904


//--------------------- SYMBOLS --------------------------

	.type		.nv.reservedSmem.offset0,@object
	.size		.nv.reservedSmem.offset0,0x4
